.version 6.5
.target sm_30
.address_size 64

.visible .entry bar_red_and_pred(
    .param .u64 input,
    .param .u64 output
)
{
    .reg .u64 	     out_addr;
    .reg .u64 	     out_index;
    .reg .u32        thread_id;
    .reg .u32        thread_mod_2;
    .reg .pred       pred;
    .reg .pred       cond;
    .reg .u32        result;

    ld.param.u64 	 out_addr, [output];

    mov.u32          thread_id, %tid.x;
    rem.u32          thread_mod_2, thread_id, 2;
    setp.eq.u32      cond, thread_mod_2, 0;

    mov.u32          result, 0;

    // Basic functionality

    // result += AND(tid.x % 2 == 0) forall threads
    bar.red.and.pred pred, 1, cond;
    @pred add.u32    result, result, 1;
    // result += OR(tid.x % 2 == 0) forall threads
    bar.red.or.pred  pred, 1, cond;
    @pred add.u32    result, result, 1;

    // result += AND(true) forall threads
    setp.eq.u32      cond, 1, 1;
    bar.red.and.pred pred, 1, cond;
    @pred add.u32    result, result, 1;
    // result += OR(false) forall threads
    setp.eq.u32      cond, 1, 0;
    bar.red.or.pred  pred, 1, cond;
    @pred add.u32    result, result, 1;

    // Negated condition
    // result += AND(!true) forall threads
    setp.eq.u32      cond, 1, 1;
    bar.red.and.pred pred, 1, !cond;
    @pred add.u32    result, result, 1;

    // Return result

    cvt.u64.u32      out_index, thread_id;
    mul.lo.u64       out_index, out_index, 4;
    add.u64          out_addr, out_addr, out_index;
    st.u32           [out_addr], result;

    // result should be 2

    ret;
}


// ===== COMPILED SASS (sm_100) =====

	.target	sm_100

	.elftype	@"ET_EXEC"


//--------------------- .note.nv.tkinfo           --------------------------
	.section	.note.nv.tkinfo,"",@"SHT_NOTE"
	.sectionflags	@"SHF_NOTE_NV_TKINFO"
	.tkinfo
        /*0018*/ 	.word	0x00000002
        /*0030*/ 	.string	""
        /*0030*/ 	.string	"ptxas"
        /*0030*/ 	.string	"Cuda compilation tools, release 13.0, V13.0.88"
        /*0030*/ 	.string	"Build cuda_13.0.r13.0/compiler.36424714_0"
        /*0030*/ 	.string	"-arch sm_100 "



//--------------------- .note.nv.cuinfo           --------------------------
	.section	.note.nv.cuinfo,"",@"SHT_NOTE"
	.sectionflags	@"SHF_NOTE_NV_CUINFO"
        /*0018*/ 	.short	0x0002
        /*001a*/ 	.short	0x001e
        /*001c*/ 	.short	0x0082
	.zero		2


//--------------------- .nv.info                  --------------------------
	.section	.nv.info,"",@"SHT_CUDA_INFO"
	.align	4


	//----- nvinfo : EIATTR_REGCOUNT
	.align		4
        /*0000*/ 	.byte	0x04, 0x2f
        /*0002*/ 	.short	(.L_1 - .L_0)
	.align		4
.L_0:
        /*0004*/ 	.word	index@(bar_red_and_pred)
        /*0008*/ 	.word	0x00000008


	//----- nvinfo : EIATTR_FRAME_SIZE
	.align		4
.L_1:
        /*000c*/ 	.byte	0x04, 0x11
        /*000e*/ 	.short	(.L_3 - .L_2)
	.align		4
.L_2:
        /*0010*/ 	.word	index@(bar_red_and_pred)
        /*0014*/ 	.word	0x00000000


	//----- nvinfo : EIATTR_MIN_STACK_SIZE
	.align		4
.L_3:
        /*0018*/ 	.byte	0x04, 0x12
        /*001a*/ 	.short	(.L_5 - .L_4)
	.align		4
.L_4:
        /*001c*/ 	.word	index@(bar_red_and_pred)
        /*0020*/ 	.word	0x00000000
.L_5:


//--------------------- .nv.compat                --------------------------
	.section	.nv.compat,"",@"SHT_CUDA_COMPAT_INFO"
	.align	4
        /*0000*/ 	.byte	0x02, 0x09, 0x00, 0x00, 0x02, 0x02, 0x01, 0x00, 0x02, 0x05, 0x05, 0x00, 0x03, 0x07, 0x01, 0x01
        /*0010*/ 	.byte	0x02, 0x03, 0x00, 0x00, 0x02, 0x06, 0x01, 0x00, 0x04, 0x0b, 0x08, 0x00, 0x09, 0x00, 0x00, 0x00
        /*0020*/ 	.byte	0x00, 0x00, 0x00, 0x00


//--------------------- .nv.info.bar_red_and_pred --------------------------
	.section	.nv.info.bar_red_and_pred,"",@"SHT_CUDA_INFO"
	.sectionflags	@""
	.align	4


	//----- nvinfo : EIATTR_CUDA_API_VERSION
	.align		4
        /*0000*/ 	.byte	0x04, 0x37
        /*0002*/ 	.short	(.L_7 - .L_6)
.L_6:
        /*0004*/ 	.word	0x00000082


	//----- nvinfo : EIATTR_KPARAM_INFO
	.align		4
.L_7:
        /*0008*/ 	.byte	0x04, 0x17
        /*000a*/ 	.short	(.L_9 - .L_8)
.L_8:
        /*000c*/ 	.word	0x00000000
        /*0010*/ 	.short	0x0001
        /*0012*/ 	.short	0x0008
        /*0014*/ 	.byte	0x00, 0xf0, 0x21, 0x00


	//----- nvinfo : EIATTR_KPARAM_INFO
	.align		4
.L_9:
        /*0018*/ 	.byte	0x04, 0x17
        /*001a*/ 	.short	(.L_11 - .L_10)
.L_10:
        /*001c*/ 	.word	0x00000000
        /*0020*/ 	.short	0x0000
        /*0022*/ 	.short	0x0000
        /*0024*/ 	.byte	0x00, 0xf0, 0x21, 0x00


	//----- nvinfo : EIATTR_SPARSE_MMA_MASK
	.align		4
.L_11:
        /*0028*/ 	.byte	0x03, 0x50
        /*002a*/ 	.short	0x0000


	//----- nvinfo : EIATTR_MAXREG_COUNT
	.align		4
        /*002c*/ 	.byte	0x03, 0x1b
        /*002e*/ 	.short	0x00ff


	//----- nvinfo : EIATTR_NUM_BARRIERS
	.align		4
        /*0030*/ 	.byte	0x02, 0x4c
        /*0032*/ 	.byte	0x02
	.zero		1


	//----- nvinfo : EIATTR_MERCURY_ISA_VERSION
	.align		4
        /*0034*/ 	.byte	0x03, 0x5f
        /*0036*/ 	.short	0x0101


	//----- nvinfo : EIATTR_VRC_CTA_INIT_COUNT
	.align		4
        /*0038*/ 	.byte	0x02, 0x4a
	.zero		1
	.zero		1


	//----- nvinfo : EIATTR_EXIT_INSTR_OFFSETS
	.align		4
        /*003c*/ 	.byte	0x04, 0x1c
        /*003e*/ 	.short	(.L_13 - .L_12)


	//   ....[0]....
.L_12:
        /*0040*/ 	.word	0x00000250


	//----- nvinfo : EIATTR_CBANK_PARAM_SIZE
	.align		4
.L_13:
        /*0044*/ 	.byte	0x03, 0x19
        /*0046*/ 	.short	0x0010


	//----- nvinfo : EIATTR_PARAM_CBANK
	.align		4
        /*0048*/ 	.byte	0x04, 0x0a
        /*004a*/ 	.short	(.L_15 - .L_14)
	.align		4
.L_14:
        /*004c*/ 	.word	index@(.nv.constant0.bar_red_and_pred)
        /*0050*/ 	.short	0x0380
        /*0052*/ 	.short	0x0010


	//----- nvinfo : EIATTR_SW_WAR
	.align		4
.L_15:
        /*0054*/ 	.byte	0x04, 0x36
        /*0056*/ 	.short	(.L_17 - .L_16)
.L_16:
        /*0058*/ 	.word	0x00000008
.L_17:


//--------------------- .nv.callgraph             --------------------------
	.section	.nv.callgraph,"",@"SHT_CUDA_CALLGRAPH"
	.align	4
	.sectionentsize	8
	.align		4
        /*0000*/ 	.word	0x00000000
	.align		4
        /*0004*/ 	.word	0xffffffff
	.align		4
        /*0008*/ 	.word	0x00000000
	.align		4
        /*000c*/ 	.word	0xfffffffe
	.align		4
        /*0010*/ 	.word	0x00000000
	.align		4
        /*0014*/ 	.word	0xfffffffd
	.align		4
        /*0018*/ 	.word	0x00000000
	.align		4
        /*001c*/ 	.word	0xfffffffc


//--------------------- .text.bar_red_and_pred    --------------------------
	.section	.text.bar_red_and_pred,"ax",@progbits
	.align	128
        .global         bar_red_and_pred
        .type           bar_red_and_pred,@function
        .size           bar_red_and_pred,(.L_x_1 - bar_red_and_pred)
        .other          bar_red_and_pred,@"STO_CUDA_ENTRY STV_DEFAULT"
bar_red_and_pred:
.text.bar_red_and_pred:
[----:B------:R-:W-:Y:S01]  /*0000*/  LDC R1, c[0x0][0x37c] ;  /* 0x0000df00ff017b82 */ /* 0x000fe20000000800 */
[----:B------:R-:W0:Y:S01]  /*0010*/  I2F.U32.RP R0, 0x2 ;  /* 0x0000000200007906 */ /* 0x000e220000209000 */
[----:B------:R-:W1:Y:S01]  /*0020*/  S2R R4, SR_TID.X ;  /* 0x0000000000047919 */ /* 0x000e620000002100 */
[----:B------:R-:W2:Y:S01]  /*0030*/  LDCU.64 UR6, c[0x0][0x358] ;  /* 0x00006b00ff0677ac */ /* 0x000ea20008000a00 */
[----:B------:R-:W-:-:S05]  /*0040*/  UMOV UR4, URZ ;  /* 0x000000ff00047c82 */ /* 0x000fca0008000000 */
[----:B0-----:R-:W0:Y:S02]  /*0050*/  MUFU.RCP R0, R0 ;  /* 0x0000000000007308 */ /* 0x001e240000001000 */
[----:B0-----:R-:W-:-:S06]  /*0060*/  VIADD R2, R0, 0xffffffe ;  /* 0x0ffffffe00027836 */ /* 0x001fcc0000000000 */
[----:B------:R0:W3:Y:S02]  /*0070*/  F2I.FTZ.U32.TRUNC.NTZ R3, R2 ;  /* 0x0000000200037305 */ /* 0x0000e4000021f000 */
[----:B0-----:R-:W-:Y:S02]  /*0080*/  HFMA2 R2, -RZ, RZ, 0, 0 ;  /* 0x00000000ff027431 */ /* 0x001fe400000001ff */
[----:B---3--:R-:W-:-:S04]  /*0090*/  IMAD.U32 R5, R3, -0x2, RZ ;  /* 0xfffffffe03057824 */ /* 0x008fc800078e00ff */
[----:B------:R-:W-:-:S06]  /*00a0*/  IMAD.HI.U32 R3, R3, R5, R2 ;  /* 0x0000000503037227 */ /* 0x000fcc00078e0002 */
[----:B-1----:R-:W-:-:S04]  /*00b0*/  IMAD.HI.U32 R3, R3, R4, RZ ;  /* 0x0000000403037227 */ /* 0x002fc800078e00ff */
[----:B------:R-:W-:-:S05]  /*00c0*/  IMAD R3, R3, -0x2, R4 ;  /* 0xfffffffe03037824 */ /* 0x000fca00078e0204 */
[----:B------:R-:W-:-:S13]  /*00d0*/  ISETP.GE.U32.AND P0, PT, R3, 0x2, PT ;  /* 0x000000020300780c */ /* 0x000fda0003f06070 */
[----:B------:R-:W-:-:S05]  /*00e0*/  @P0 VIADD R3, R3, 0xfffffffe ;  /* 0xfffffffe03030836 */ /* 0x000fca0000000000 */
[----:B------:R-:W-:-:S13]  /*00f0*/  ISETP.GE.U32.AND P0, PT, R3, 0x2, PT ;  /* 0x000000020300780c */ /* 0x000fda0003f06070 */
[----:B------:R-:W-:-:S04]  /*0100*/  @P0 IADD3 R3, PT, PT, R3, -0x2, RZ ;  /* 0xfffffffe03030810 */ /* 0x000fc80007ffe0ff */
[----:B------:R-:W-:Y:S02]  /*0110*/  ISETP.NE.U32.AND P0, PT, R3, RZ, PT ;  /* 0x000000ff0300720c */ /* 0x000fe40003f05070 */
[----:B------:R-:W0:Y:S11]  /*0120*/  LDC.64 R2, c[0x0][0x388] ;  /* 0x0000e200ff027b82 */ /* 0x000e360000000a00 */
[----:B------:R-:W-:Y:S06]  /*0130*/  BAR.RED.AND.DEFER_BLOCKING 0x1, !P0 ;  /* 0x0040000000007b1d */ /* 0x000fec0004014400 */
[----:B------:R-:W1:Y:S01]  /*0140*/  B2R.RESULT RZ, P1 ;  /* 0x0000000000ff731c */ /* 0x000e620000024000 */
[----:B0-----:R-:W-:-:S05]  /*0150*/  IMAD.WIDE.U32 R2, R4, 0x4, R2 ;  /* 0x0000000404027825 */ /* 0x001fca00078e0002 */
[----:B------:R-:W-:Y:S01]  /*0160*/  IADD3 R3, PT, PT, R3, UR4, RZ ;  /* 0x0000000403037c10 */ /* 0x000fe2000fffe0ff */
[----:B------:R-:W-:Y:S06]  /*0170*/  BAR.RED.OR.DEFER_BLOCKING 0x1, !P0 ;  /* 0x0040000000007b1d */ /* 0x000fec0004014800 */
[----:B------:R-:W0:Y:S01]  /*0180*/  B2R.RESULT RZ, P0 ;  /* 0x0000000000ff731c */ /* 0x000e220000004000 */
[----:B-1----:R-:W-:Y:S01]  /*0190*/  SEL R5, RZ, 0x1, !P1 ;  /* 0x00000001ff057807 */ /* 0x002fe20004800000 */
[----:B------:R-:W-:Y:S06]  /*01a0*/  BAR.RED.AND.DEFER_BLOCKING 0x1, PT ;  /* 0x0040000000007b1d */ /* 0x000fec0003814400 */
[----:B------:R-:W1:Y:S01]  /*01b0*/  B2R.RESULT RZ, P2 ;  /* 0x0000000000ff731c */ /* 0x000e620000044000 */
[----:B0-----:R-:W-:Y:S01]  /*01c0*/  @P0 VIADD R5, R5, 0x1 ;  /* 0x0000000105050836 */ /* 0x001fe20000000000 */
[----:B------:R-:W-:Y:S06]  /*01d0*/  BAR.RED.OR.DEFER_BLOCKING 0x1, !PT ;  /* 0x0040000000007b1d */ /* 0x000fec0007814800 */
[----:B------:R-:W0:Y:S01]  /*01e0*/  B2R.RESULT RZ, P3 ;  /* 0x0000000000ff731c */ /* 0x000e220000064000 */
[----:B-1----:R-:W-:Y:S01]  /*01f0*/  @P2 IADD3 R5, PT, PT, R5, 0x1, RZ ;  /* 0x0000000105052810 */ /* 0x002fe20007ffe0ff */
[----:B------:R-:W-:Y:S06]  /*0200*/  BAR.RED.AND.DEFER_BLOCKING 0x1, !PT ;  /* 0x0040000000007b1d */ /* 0x000fec0007814400 */
[----:B------:R-:W1:Y:S01]  /*0210*/  B2R.RESULT RZ, P4 ;  /* 0x0000000000ff731c */ /* 0x000e620000084000 */
[----:B0-----:R-:W-:-:S05]  /*0220*/  @P3 VIADD R5, R5, 0x1 ;  /* 0x0000000105053836 */ /* 0x001fca0000000000 */
[----:B-1----:R-:W-:-:S05]  /*0230*/  @P4 IADD3 R5, PT, PT, R5, 0x1, RZ ;  /* 0x0000000105054810 */ /* 0x002fca0007ffe0ff */
[----:B--2---:R-:W-:Y:S01]  /*0240*/  ST.E desc[UR6][R2.64], R5 ;  /* 0x0000000502007985 */ /* 0x004fe2000c101906 */
[----:B------:R-:W-:Y:S05]  /*0250*/  EXIT ;  /* 0x000000000000794d */ /* 0x000fea0003800000 */
.L_x_0:
[----:B------:R-:W-:-:S00]  /*0260*/  BRA `(.L_x_0) ;  /* 0xfffffffc00fc7947 */ /* 0x000fc0000383ffff */
[----:B------:R-:W-:-:S00]  /*0270*/  NOP ;  /* 0x0000000000007918 */ /* 0x000fc00000000000 */
        /* <DEDUP_REMOVED lines=8> */
.L_x_1:


//--------------------- .nv.shared.reserved.0     --------------------------
	.section	.nv.shared.reserved.0,"aw",@nobits
	.weak		__nv_reservedSMEM_offset_0_alias
	.size		__nv_reservedSMEM_offset_0_alias, 0, 64
	.other		__nv_reservedSMEM_offset_0_alias,@"STO_CUDA_RESERVED_SHARED STV_DEFAULT"
__nv_reservedSMEM_offset_0_alias:
	.zero		0
	.zero		64


//--------------------- .nv.constant0.bar_red_and_pred --------------------------
	.section	.nv.constant0.bar_red_and_pred,"a",@progbits
	.sectionflags	@""
	.align	4
.nv.constant0.bar_red_and_pred:
	.zero		912


//--------------------- SYMBOLS --------------------------

	.type		.nv.reservedSmem.offset0,@object
	.size		.nv.reservedSmem.offset0,0x4
